//
// Generated by NVIDIA NVVM Compiler
//
// Compiler Build ID: CL-36424714
// Cuda compilation tools, release 13.0, V13.0.88
// Based on NVVM 20.0.0
//

.version 9.0
.target sm_100
.address_size 64

	// .globl	_Z13firstParallelv
.extern .func  (.param .b32 func_retval0) vprintf
(
	.param .b64 vprintf_param_0,
	.param .b64 vprintf_param_1
)
;
.global .align 1 .b8 $str[40] = {37, 100, 32, 84, 104, 105, 115, 32, 115, 104, 111, 117, 108, 100, 32, 98, 101, 32, 114, 117, 110, 110, 105, 110, 103, 32, 105, 110, 32, 112, 97, 114, 97, 108, 108, 101, 108, 46, 10};

.visible .entry _Z13firstParallelv()
{
	.local .align 8 .b8 	__local_depot0[8];
	.reg .b64 	%SP;
	.reg .b64 	%SPL;
	.reg .b32 	%r<4>;
	.reg .b64 	%rd<5>;

	mov.u64 	%SPL, __local_depot0;
	cvta.local.u64 	%SP, %SPL;
	add.u64 	%rd1, %SP, 0;
	add.u64 	%rd2, %SPL, 0;
	mov.u32 	%r1, %tid.x;
	st.local.u32 	[%rd2], %r1;
	mov.u64 	%rd3, $str;
	cvta.global.u64 	%rd4, %rd3;
	{ // callseq 0, 0
	.param .b64 param0;
	st.param.b64 	[param0], %rd4;
	.param .b64 param1;
	st.param.b64 	[param1], %rd1;
	.param .b32 retval0;
	call.uni (retval0), 
	vprintf, 
	(
	param0, 
	param1
	);
	ld.param.b32 	%r2, [retval0];
	} // callseq 0
	ret;

}


// ===== COMPILED SASS (sm_100) =====

	.target	sm_100

	.elftype	@"ET_EXEC"


//--------------------- .note.nv.tkinfo           --------------------------
	.section	.note.nv.tkinfo,"",@"SHT_NOTE"
	.sectionflags	@"SHF_NOTE_NV_TKINFO"
	.tkinfo
        /*0018*/ 	.word	0x00000002
        /*0030*/ 	.string	""
        /*0030*/ 	.string	"ptxas"
        /*0030*/ 	.string	"Cuda compilation tools, release 13.0, V13.0.88"
        /*0030*/ 	.string	"Build cuda_13.0.r13.0/compiler.36424714_0"
        /*0030*/ 	.string	"-arch sm_100 -m 64 "



//--------------------- .note.nv.cuinfo           --------------------------
	.section	.note.nv.cuinfo,"",@"SHT_NOTE"
	.sectionflags	@"SHF_NOTE_NV_CUINFO"
        /*0018*/ 	.short	0x0002
        /*001a*/ 	.short	0x0064
        /*001c*/ 	.short	0x0082
	.zero		2


//--------------------- .nv.info                  --------------------------
	.section	.nv.info,"",@"SHT_CUDA_INFO"
	.align	4


	//----- nvinfo : EIATTR_REGCOUNT
	.align		4
        /*0000*/ 	.byte	0x04, 0x2f
        /*0002*/ 	.short	(.L_2 - .L_1)
	.align		4
.L_1:
        /*0004*/ 	.word	index@(_Z13firstParallelv)
        /*0008*/ 	.word	0x00000018


	//----- nvinfo : EIATTR_FRAME_SIZE
	.align		4
.L_2:
        /*000c*/ 	.byte	0x04, 0x11
        /*000e*/ 	.short	(.L_4 - .L_3)
	.align		4
.L_3:
        /*0010*/ 	.word	index@(_Z13firstParallelv)
        /*0014*/ 	.word	0x00000008


	//----- nvinfo : EIATTR_MIN_STACK_SIZE
	.align		4
.L_4:
        /*0018*/ 	.byte	0x04, 0x12
        /*001a*/ 	.short	(.L_6 - .L_5)
	.align		4
.L_5:
        /*001c*/ 	.word	index@(_Z13firstParallelv)
        /*0020*/ 	.word	0x00000008
.L_6:


//--------------------- .nv.compat                --------------------------
	.section	.nv.compat,"",@"SHT_CUDA_COMPAT_INFO"
	.align	4
        /*0000*/ 	.byte	0x02, 0x09, 0x00, 0x00, 0x02, 0x02, 0x01, 0x00, 0x02, 0x05, 0x05, 0x00, 0x03, 0x07, 0x01, 0x01
        /*0010*/ 	.byte	0x02, 0x03, 0x00, 0x00, 0x02, 0x06, 0x01, 0x00, 0x04, 0x0b, 0x08, 0x00, 0x09, 0x00, 0x00, 0x00
        /*0020*/ 	.byte	0x00, 0x00, 0x00, 0x00


//--------------------- .nv.info._Z13firstParallelv --------------------------
	.section	.nv.info._Z13firstParallelv,"",@"SHT_CUDA_INFO"
	.sectionflags	@""
	.align	4


	//----- nvinfo : EIATTR_CUDA_API_VERSION
	.align		4
        /*0000*/ 	.byte	0x04, 0x37
        /*0002*/ 	.short	(.L_8 - .L_7)
.L_7:
        /*0004*/ 	.word	0x00000082


	//----- nvinfo : EIATTR_SPARSE_MMA_MASK
	.align		4
.L_8:
        /*0008*/ 	.byte	0x03, 0x50
        /*000a*/ 	.short	0x0000


	//----- nvinfo : EIATTR_MAXREG_COUNT
	.align		4
        /*000c*/ 	.byte	0x03, 0x1b
        /*000e*/ 	.short	0x00ff


	//----- nvinfo : EIATTR_EXTERNS
	.align		4
        /*0010*/ 	.byte	0x04, 0x0f
        /*0012*/ 	.short	(.L_10 - .L_9)


	//   ....[0]....
	.align		4
.L_9:
        /*0014*/ 	.word	index@(vprintf)


	//----- nvinfo : EIATTR_MERCURY_ISA_VERSION
	.align		4
.L_10:
        /*0018*/ 	.byte	0x03, 0x5f
        /*001a*/ 	.short	0x0101


	//----- nvinfo : EIATTR_VRC_CTA_INIT_COUNT
	.align		4
        /*001c*/ 	.byte	0x02, 0x4a
	.zero		1
	.zero		1


	//----- nvinfo : EIATTR_SYSCALL_OFFSETS
	.align		4
        /*0020*/ 	.byte	0x04, 0x46
        /*0022*/ 	.short	(.L_12 - .L_11)


	//   ....[0]....
.L_11:
        /*0024*/ 	.word	0x000000e0


	//----- nvinfo : EIATTR_EXIT_INSTR_OFFSETS
	.align		4
.L_12:
        /*0028*/ 	.byte	0x04, 0x1c
        /*002a*/ 	.short	(.L_14 - .L_13)


	//   ....[0]....
.L_13:
        /*002c*/ 	.word	0x000000f0


	//----- nvinfo : EIATTR_SW_WAR
	.align		4
.L_14:
        /*0030*/ 	.byte	0x04, 0x36
        /*0032*/ 	.short	(.L_16 - .L_15)
.L_15:
        /*0034*/ 	.word	0x00000008
.L_16:


//--------------------- .nv.callgraph             --------------------------
	.section	.nv.callgraph,"",@"SHT_CUDA_CALLGRAPH"
	.align	4
	.sectionentsize	8
	.align		4
        /*0000*/ 	.word	0x00000000
	.align		4
        /*0004*/ 	.word	0xffffffff
	.align		4
        /*0008*/ 	.word	index@(_Z13firstParallelv)
	.align		4
        /*000c*/ 	.word	index@(vprintf)
	.align		4
        /*0010*/ 	.word	0x00000000
	.align		4
        /*0014*/ 	.word	0xfffffffe
	.align		4
        /*0018*/ 	.word	0x00000000
	.align		4
        /*001c*/ 	.word	0xfffffffd
	.align		4
        /*0020*/ 	.word	0x00000000
	.align		4
        /*0024*/ 	.word	0xfffffffc


//--------------------- .nv.constant4             --------------------------
	.section	.nv.constant4,"a",@progbits
	.align	8
	.align		8
.nv.constant4:
        /*0000*/ 	.dword	vprintf
	.align		8
        /*0008*/ 	.dword	$str


//--------------------- .text._Z13firstParallelv  --------------------------
	.section	.text._Z13firstParallelv,"ax",@progbits
	.align	128
        .global         _Z13firstParallelv
        .type           _Z13firstParallelv,@function
        .size           _Z13firstParallelv,(.L_x_2 - _Z13firstParallelv)
        .other          _Z13firstParallelv,@"STO_CUDA_ENTRY STV_DEFAULT"
_Z13firstParallelv:
.text._Z13firstParallelv:
[----:B------:R-:W0:Y:S01]  /*0000*/  LDC R1, c[0x0][0x37c] ;  /* 0x0000df00ff017b82 */ /* 0x000e220000000800 */
[----:B------:R-:W1:Y:S01]  /*0010*/  S2R R8, SR_TID.X ;  /* 0x0000000000087919 */ /* 0x000e620000002100 */
[----:B0-----:R-:W-:Y:S01]  /*0020*/  VIADD R1, R1, 0xfffffff8 ;  /* 0xfffffff801017836 */ /* 0x001fe20000000000 */
[----:B------:R-:W-:Y:S01]  /*0030*/  MOV R0, 0x0 ;  /* 0x0000000000007802 */ /* 0x000fe20000000f00 */
[----:B------:R-:W0:Y:S04]  /*0040*/  LDCU UR4, c[0x0][0x2f8] ;  /* 0x00005f00ff0477ac */ /* 0x000e280008000800 */
[----:B------:R2:W3:Y:S01]  /*0050*/  LDC.64 R2, c[0x4][R0] ;  /* 0x0100000000027b82 */ /* 0x0004e20000000a00 */
[----:B------:R-:W4:Y:S01]  /*0060*/  LDCU.64 UR6, c[0x4][0x8] ;  /* 0x01000100ff0677ac */ /* 0x000f220008000a00 */
[----:B------:R-:W5:Y:S01]  /*0070*/  LDCU UR5, c[0x0][0x2fc] ;  /* 0x00005f80ff0577ac */ /* 0x000f620008000800 */
[----:B0-----:R-:W-:Y:S01]  /*0080*/  IADD3 R6, P0, PT, R1, UR4, RZ ;  /* 0x0000000401067c10 */ /* 0x001fe2000ff1e0ff */
[----:B----4-:R-:W-:Y:S01]  /*0090*/  IMAD.U32 R4, RZ, RZ, UR6 ;  /* 0x00000006ff047e24 */ /* 0x010fe2000f8e00ff */
[----:B------:R-:W-:-:S03]  /*00a0*/  MOV R5, UR7 ;  /* 0x0000000700057c02 */ /* 0x000fc60008000f00 */
[----:B-----5:R-:W-:Y:S01]  /*00b0*/  IMAD.X R7, RZ, RZ, UR5, P0 ;  /* 0x00000005ff077e24 */ /* 0x020fe200080e06ff */
[----:B-1----:R2:W-:Y:S07]  /*00c0*/  STL [R1], R8 ;  /* 0x0000000801007387 */ /* 0x0025ee0000100800 */
[----:B------:R-:W-:-:S07]  /*00d0*/  LEPC R20, `(.L_x_0) ;  /* 0x000000001014794e */ /* 0x000fce0000000000 */
[----:B--23--:R-:W-:Y:S05]  /*00e0*/  CALL.ABS.NOINC R2 ;  /* 0x0000000002007343 */ /* 0x00cfea0003c00000 */
.L_x_0:
[----:B------:R-:W-:Y:S05]  /*00f0*/  EXIT ;  /* 0x000000000000794d */ /* 0x000fea0003800000 */
.L_x_1:
[----:B------:R-:W-:-:S00]  /*0100*/  BRA `(.L_x_1) ;  /* 0xfffffffc00fc7947 */ /* 0x000fc0000383ffff */
[----:B------:R-:W-:-:S00]  /*0110*/  NOP ;  /* 0x0000000000007918 */ /* 0x000fc00000000000 */
        /* <DEDUP_REMOVED lines=14> */
.L_x_2:


//--------------------- .nv.global.init           --------------------------
	.section	.nv.global.init,"aw",@progbits
.nv.global.init:
	.type		$str,@object
	.size		$str,(.L_0 - $str)
$str:
        /*0000*/ 	.byte	0x25, 0x64, 0x20, 0x54, 0x68, 0x69, 0x73, 0x20, 0x73, 0x68, 0x6f, 0x75, 0x6c, 0x64, 0x20, 0x62
        /*0010*/ 	.byte	0x65, 0x20, 0x72, 0x75, 0x6e, 0x6e, 0x69, 0x6e, 0x67, 0x20, 0x69, 0x6e, 0x20, 0x70, 0x61, 0x72
        /*0020*/ 	.byte	0x61, 0x6c, 0x6c, 0x65, 0x6c, 0x2e, 0x0a, 0x00
.L_0:


//--------------------- .nv.shared.reserved.0     --------------------------
	.section	.nv.shared.reserved.0,"aw",@nobits
	.weak		__nv_reservedSMEM_offset_0_alias
	.size		__nv_reservedSMEM_offset_0_alias, 0, 64
	.other		__nv_reservedSMEM_offset_0_alias,@"STO_CUDA_RESERVED_SHARED STV_DEFAULT"
__nv_reservedSMEM_offset_0_alias:
	.zero		0
	.zero		64


//--------------------- .nv.constant0._Z13firstParallelv --------------------------
	.section	.nv.constant0._Z13firstParallelv,"a",@progbits
	.sectionflags	@""
	.align	4
.nv.constant0._Z13firstParallelv:
	.zero		896


//--------------------- SYMBOLS --------------------------

	.type		.nv.reservedSmem.offset0,@object
	.size		.nv.reservedSmem.offset0,0x4
	.type		vprintf,@function
